	.target	sm_100a

	.elftype	@"ET_EXEC"


//--------------------- .note.nv.tkinfo           --------------------------
	.section	.note.nv.tkinfo,"",@"SHT_NOTE"
	.sectionflags	@"SHF_NOTE_NV_TKINFO"
	.tkinfo
        /*0018*/ 	.word	0x00000081
        /*0030*/ 	.string	""
        /*0030*/ 	.string	"ptxas-blackwell"
        /*0030*/ 	.string	"Cuda compilation tools, release 12.9, V12.9.86"
        /*0030*/ 	.string	"Build cuda_12.9.r12.9/compiler.36037853_0"
        /*0030*/ 	.string	"-v  -suppress-debug-info  -lineinfo  -arch sm_100a "



//--------------------- .note.nv.cuver            --------------------------
	.section	.note.nv.cuver,"",@"SHT_NOTE"
	.sectionflags	@"SHF_NOTE_NV_CUVER"
        /*0018*/ 	.short	0x0001
        /*001a*/ 	.short	0x0064
        /*001c*/ 	.short	0x0001
        /*001e*/ 	.short	0x0000
        /*0020*/ 	.short	0x0001
        /*0022*/ 	.short	0x0000


//--------------------- .nv.info                  --------------------------
	.section	.nv.info,"",@"SHT_CUDA_INFO"
	.align	4


	//----- nvinfo : EIATTR_REGCOUNT
	.align		4
        /*0000*/ 	.byte	0x04, 0x2f
        /*0002*/ 	.short	(.L_1 - .L_0)
	.align		4
.L_0:
        /*0004*/ 	.word	index@(attn_fwd)
        /*0008*/ 	.word	0x00000004


	//----- nvinfo : EIATTR_FRAME_SIZE
	.align		4
.L_1:
        /*000c*/ 	.byte	0x04, 0x11
        /*000e*/ 	.short	(.L_3 - .L_2)
	.align		4
.L_2:
        /*0010*/ 	.word	index@(attn_fwd)
        /*0014*/ 	.word	0x00000000


	//----- nvinfo : EIATTR_MIN_STACK_SIZE
	.align		4
.L_3:
        /*0018*/ 	.byte	0x04, 0x12
        /*001a*/ 	.short	(.L_5 - .L_4)
	.align		4
.L_4:
        /*001c*/ 	.word	index@(attn_fwd)
        /*0020*/ 	.word	0x00000000
.L_5:


//--------------------- .nv.info.attn_fwd         --------------------------
	.section	.nv.info.attn_fwd,"",@"SHT_CUDA_INFO"
	.sectionflags	@""
	.align	4


	//----- nvinfo : EIATTR_CUDA_API_VERSION
	.align		4
        /*0000*/ 	.byte	0x04, 0x37
        /*0002*/ 	.short	(.L_7 - .L_6)
.L_6:
        /*0004*/ 	.word	0x00000081


	//----- nvinfo : EIATTR_KPARAM_INFO
	.align		4
.L_7:
        /*0008*/ 	.byte	0x04, 0x17
        /*000a*/ 	.short	(.L_9 - .L_8)
.L_8:
        /*000c*/ 	.word	0x00000000
        /*0010*/ 	.short	0x0019
        /*0012*/ 	.short	0x0080
        /*0014*/ 	.byte	0x00, 0xf4, 0x21, 0x00


	//----- nvinfo : EIATTR_KPARAM_INFO
	.align		4
.L_9:
        /*0018*/ 	.byte	0x04, 0x17
        /*001a*/ 	.short	(.L_11 - .L_10)
.L_10:
        /*001c*/ 	.word	0x00000000
        /*0020*/ 	.short	0x0018
        /*0022*/ 	.short	0x0078
        /*0024*/ 	.byte	0x00, 0xf4, 0x21, 0x00


	//----- nvinfo : EIATTR_KPARAM_INFO
	.align		4
.L_11:
        /*0028*/ 	.byte	0x04, 0x17
        /*002a*/ 	.short	(.L_13 - .L_12)
.L_12:
        /*002c*/ 	.word	0x00000000
        /*0030*/ 	.short	0x0017
        /*0032*/ 	.short	0x0070
        /*0034*/ 	.byte	0x00, 0xf0, 0x11, 0x00


	//----- nvinfo : EIATTR_KPARAM_INFO
	.align		4
.L_13:
        /*0038*/ 	.byte	0x04, 0x17
        /*003a*/ 	.short	(.L_15 - .L_14)
.L_14:
        /*003c*/ 	.word	0x00000000
        /*0040*/ 	.short	0x0016
        /*0042*/ 	.short	0x006c
        /*0044*/ 	.byte	0x00, 0xf0, 0x11, 0x00


	//----- nvinfo : EIATTR_KPARAM_INFO
	.align		4
.L_15:
        /*0048*/ 	.byte	0x04, 0x17
        /*004a*/ 	.short	(.L_17 - .L_16)
.L_16:
        /*004c*/ 	.word	0x00000000
        /*0050*/ 	.short	0x0015
        /*0052*/ 	.short	0x0068
        /*0054*/ 	.byte	0x00, 0xf0, 0x11, 0x00


	//----- nvinfo : EIATTR_KPARAM_INFO
	.align		4
.L_17:
        /*0058*/ 	.byte	0x04, 0x17
        /*005a*/ 	.short	(.L_19 - .L_18)
.L_18:
        /*005c*/ 	.word	0x00000000
        /*0060*/ 	.short	0x0014
        /*0062*/ 	.short	0x0064
        /*0064*/ 	.byte	0x00, 0xf0, 0x11, 0x00


	//----- nvinfo : EIATTR_KPARAM_INFO
	.align		4
.L_19:
        /*0068*/ 	.byte	0x04, 0x17
        /*006a*/ 	.short	(.L_21 - .L_20)
.L_20:
        /*006c*/ 	.word	0x00000000
        /*0070*/ 	.short	0x0013
        /*0072*/ 	.short	0x0060
        /*0074*/ 	.byte	0x00, 0xf0, 0x11, 0x00


	//----- nvinfo : EIATTR_KPARAM_INFO
	.align		4
.L_21:
        /*0078*/ 	.byte	0x04, 0x17
        /*007a*/ 	.short	(.L_23 - .L_22)
.L_22:
        /*007c*/ 	.word	0x00000000
        /*0080*/ 	.short	0x0012
        /*0082*/ 	.short	0x005c
        /*0084*/ 	.byte	0x00, 0xf0, 0x11, 0x00


	//----- nvinfo : EIATTR_KPARAM_INFO
	.align		4
.L_23:
        /*0088*/ 	.byte	0x04, 0x17
        /*008a*/ 	.short	(.L_25 - .L_24)
.L_24:
        /*008c*/ 	.word	0x00000000
        /*0090*/ 	.short	0x0011
        /*0092*/ 	.short	0x0058
        /*0094*/ 	.byte	0x00, 0xf0, 0x11, 0x00


	//----- nvinfo : EIATTR_KPARAM_INFO
	.align		4
.L_25:
        /*0098*/ 	.byte	0x04, 0x17
        /*009a*/ 	.short	(.L_27 - .L_26)
.L_26:
        /*009c*/ 	.word	0x00000000
        /*00a0*/ 	.short	0x0010
        /*00a2*/ 	.short	0x0054
        /*00a4*/ 	.byte	0x00, 0xf0, 0x11, 0x00


	//----- nvinfo : EIATTR_KPARAM_INFO
	.align		4
.L_27:
        /*00a8*/ 	.byte	0x04, 0x17
        /*00aa*/ 	.short	(.L_29 - .L_28)
.L_28:
        /*00ac*/ 	.word	0x00000000
        /*00b0*/ 	.short	0x000f
        /*00b2*/ 	.short	0x0050
        /*00b4*/ 	.byte	0x00, 0xf0, 0x11, 0x00


	//----- nvinfo : EIATTR_KPARAM_INFO
	.align		4
.L_29:
        /*00b8*/ 	.byte	0x04, 0x17
        /*00ba*/ 	.short	(.L_31 - .L_30)
.L_30:
        /*00bc*/ 	.word	0x00000000
        /*00c0*/ 	.short	0x000e
        /*00c2*/ 	.short	0x004c
        /*00c4*/ 	.byte	0x00, 0xf0, 0x11, 0x00


	//----- nvinfo : EIATTR_KPARAM_INFO
	.align		4
.L_31:
        /*00c8*/ 	.byte	0x04, 0x17
        /*00ca*/ 	.short	(.L_33 - .L_32)
.L_32:
        /*00cc*/ 	.word	0x00000000
        /*00d0*/ 	.short	0x000d
        /*00d2*/ 	.short	0x0048
        /*00d4*/ 	.byte	0x00, 0xf0, 0x11, 0x00


	//----- nvinfo : EIATTR_KPARAM_INFO
	.align		4
.L_33:
        /*00d8*/ 	.byte	0x04, 0x17
        /*00da*/ 	.short	(.L_35 - .L_34)
.L_34:
        /*00dc*/ 	.word	0x00000000
        /*00e0*/ 	.short	0x000c
        /*00e2*/ 	.short	0x0044
        /*00e4*/ 	.byte	0x00, 0xf0, 0x11, 0x00


	//----- nvinfo : EIATTR_KPARAM_INFO
	.align		4
.L_35:
        /*00e8*/ 	.byte	0x04, 0x17
        /*00ea*/ 	.short	(.L_37 - .L_36)
.L_36:
        /*00ec*/ 	.word	0x00000000
        /*00f0*/ 	.short	0x000b
        /*00f2*/ 	.short	0x0040
        /*00f4*/ 	.byte	0x00, 0xf0, 0x11, 0x00


	//----- nvinfo : EIATTR_KPARAM_INFO
	.align		4
.L_37:
        /*00f8*/ 	.byte	0x04, 0x17
        /*00fa*/ 	.short	(.L_39 - .L_38)
.L_38:
        /*00fc*/ 	.word	0x00000000
        /*0100*/ 	.short	0x000a
        /*0102*/ 	.short	0x003c
        /*0104*/ 	.byte	0x00, 0xf0, 0x11, 0x00


	//----- nvinfo : EIATTR_KPARAM_INFO
	.align		4
.L_39:
        /*0108*/ 	.byte	0x04, 0x17
        /*010a*/ 	.short	(.L_41 - .L_40)
.L_40:
        /*010c*/ 	.word	0x00000000
        /*0110*/ 	.short	0x0009
        /*0112*/ 	.short	0x0038
        /*0114*/ 	.byte	0x00, 0xf0, 0x11, 0x00


	//----- nvinfo : EIATTR_KPARAM_INFO
	.align		4
.L_41:
        /*0118*/ 	.byte	0x04, 0x17
        /*011a*/ 	.short	(.L_43 - .L_42)
.L_42:
        /*011c*/ 	.word	0x00000000
        /*0120*/ 	.short	0x0008
        /*0122*/ 	.short	0x0034
        /*0124*/ 	.byte	0x00, 0xf0, 0x11, 0x00


	//----- nvinfo : EIATTR_KPARAM_INFO
	.align		4
.L_43:
        /*0128*/ 	.byte	0x04, 0x17
        /*012a*/ 	.short	(.L_45 - .L_44)
.L_44:
        /*012c*/ 	.word	0x00000000
        /*0130*/ 	.short	0x0007
        /*0132*/ 	.short	0x0030
        /*0134*/ 	.byte	0x00, 0xf0, 0x11, 0x00


	//----- nvinfo : EIATTR_KPARAM_INFO
	.align		4
.L_45:
        /*0138*/ 	.byte	0x04, 0x17
        /*013a*/ 	.short	(.L_47 - .L_46)
.L_46:
        /*013c*/ 	.word	0x00000000
        /*0140*/ 	.short	0x0006
        /*0142*/ 	.short	0x002c
        /*0144*/ 	.byte	0x00, 0xf0, 0x11, 0x00


	//----- nvinfo : EIATTR_KPARAM_INFO
	.align		4
.L_47:
        /*0148*/ 	.byte	0x04, 0x17
        /*014a*/ 	.short	(.L_49 - .L_48)
.L_48:
        /*014c*/ 	.word	0x00000000
        /*0150*/ 	.short	0x0005
        /*0152*/ 	.short	0x0028
        /*0154*/ 	.byte	0x00, 0xf0, 0x11, 0x00


	//----- nvinfo : EIATTR_KPARAM_INFO
	.align		4
.L_49:
        /*0158*/ 	.byte	0x04, 0x17
        /*015a*/ 	.short	(.L_51 - .L_50)
.L_50:
        /*015c*/ 	.word	0x00000000
        /*0160*/ 	.short	0x0004
        /*0162*/ 	.short	0x0020
        /*0164*/ 	.byte	0x00, 0xf4, 0x21, 0x00


	//----- nvinfo : EIATTR_KPARAM_INFO
	.align		4
.L_51:
        /*0168*/ 	.byte	0x04, 0x17
        /*016a*/ 	.short	(.L_53 - .L_52)
.L_52:
        /*016c*/ 	.word	0x00000000
        /*0170*/ 	.short	0x0003
        /*0172*/ 	.short	0x0018
        /*0174*/ 	.byte	0x00, 0xf4, 0x21, 0x00


	//----- nvinfo : EIATTR_KPARAM_INFO
	.align		4
.L_53:
        /*0178*/ 	.byte	0x04, 0x17
        /*017a*/ 	.short	(.L_55 - .L_54)
.L_54:
        /*017c*/ 	.word	0x00000000
        /*0180*/ 	.short	0x0002
        /*0182*/ 	.short	0x0010
        /*0184*/ 	.byte	0x00, 0xf4, 0x21, 0x00


	//----- nvinfo : EIATTR_KPARAM_INFO
	.align		4
.L_55:
        /*0188*/ 	.byte	0x04, 0x17
        /*018a*/ 	.short	(.L_57 - .L_56)
.L_56:
        /*018c*/ 	.word	0x00000000
        /*0190*/ 	.short	0x0001
        /*0192*/ 	.short	0x0008
        /*0194*/ 	.byte	0x00, 0xf4, 0x21, 0x00


	//----- nvinfo : EIATTR_KPARAM_INFO
	.align		4
.L_57:
        /*0198*/ 	.byte	0x04, 0x17
        /*019a*/ 	.short	(.L_59 - .L_58)
.L_58:
        /*019c*/ 	.word	0x00000000
        /*01a0*/ 	.short	0x0000
        /*01a2*/ 	.short	0x0000
        /*01a4*/ 	.byte	0x00, 0xf4, 0x21, 0x00


	//----- nvinfo : EIATTR_SPARSE_MMA_MASK
	.align		4
.L_59:
        /*01a8*/ 	.byte	0x03, 0x50
        /*01aa*/ 	.short	0x0000


	//----- nvinfo : EIATTR_MAXREG_COUNT
	.align		4
        /*01ac*/ 	.byte	0x03, 0x1b
        /*01ae*/ 	.short	0x00ff


	//----- nvinfo : EIATTR_VRC_CTA_INIT_COUNT
	.align		4
        /*01b0*/ 	.byte	0x02, 0x4a
	.zero		1
	.zero		1


	//----- nvinfo : EIATTR_REQNTID
	.align		4
        /*01b4*/ 	.byte	0x04, 0x10
        /*01b6*/ 	.short	(.L_61 - .L_60)
.L_60:
        /*01b8*/ 	.word	0x00000080
        /*01bc*/ 	.word	0x00000001
        /*01c0*/ 	.word	0x00000001


	//----- nvinfo : EIATTR_CBANK_PARAM_SIZE
	.align		4
.L_61:
        /*01c4*/ 	.byte	0x03, 0x19
        /*01c6*/ 	.short	0x0088


	//----- nvinfo : EIATTR_PARAM_CBANK
	.align		4
        /*01c8*/ 	.byte	0x04, 0x0a
        /*01ca*/ 	.short	(.L_63 - .L_62)
	.align		4
.L_62:
        /*01cc*/ 	.word	index@(.nv.constant0.attn_fwd)
        /*01d0*/ 	.short	0x0380
        /*01d2*/ 	.short	0x0088


	//----- nvinfo : EIATTR_SW_WAR
	.align		4
.L_63:
        /*01d4*/ 	.byte	0x04, 0x36
        /*01d6*/ 	.short	(.L_65 - .L_64)
.L_64:
        /*01d8*/ 	.word	0x00000008
.L_65:


//--------------------- .nv.compat                --------------------------
	.section	.nv.compat,"",@"SHT_CUDA_COMPAT_INFO"
	.align	4
        /*0000*/ 	.byte	0x02, 0x02, 0x01, 0x00, 0x02, 0x05, 0x05, 0x00, 0x02, 0x03, 0x00, 0x00, 0x02, 0x06, 0x01, 0x00


//--------------------- .nv.callgraph             --------------------------
	.section	.nv.callgraph,"",@"SHT_CUDA_CALLGRAPH"
	.align	4
	.sectionentsize	8
	.align		4
        /*0000*/ 	.word	0x00000000
	.align		4
        /*0004*/ 	.word	0xffffffff
	.align		4
        /*0008*/ 	.word	0x00000000
	.align		4
        /*000c*/ 	.word	0xfffffffe
	.align		4
        /*0010*/ 	.word	0x00000000
	.align		4
        /*0014*/ 	.word	0xfffffffd
	.align		4
        /*0018*/ 	.word	0x00000000
	.align		4
        /*001c*/ 	.word	0xfffffffc


//--------------------- .text.attn_fwd            --------------------------
	.section	.text.attn_fwd,"ax",@progbits
	.align	128
        .global         attn_fwd
        .type           attn_fwd,@function
        .size           attn_fwd,(.L_x_1 - attn_fwd)
        .other          attn_fwd,@"STO_CUDA_ENTRY STV_DEFAULT"
attn_fwd:
.text.attn_fwd:
[----:B------:R-:W0:Y:S02]  /*0000*/  LDC R1, c[0x0][0x37c] ;  /* 0x0000df00ff017b82 */ /* 0x000e240000000800 */
[----:B0-----:R-:W-:Y:S05]  /*0010*/  BPT.TRAP 0x1 ;  /* 0x000000040000795c */ /* 0x001fea0000300000 */
.L_x_0:
[----:B------:R-:W-:-:S00]  /*0020*/  BRA `(.L_x_0) ;  /* 0xfffffffc00fc7947 */ /* 0x000fc0000383ffff */
[----:B------:R-:W-:-:S00]  /*0030*/  NOP ;  /* 0x0000000000007918 */ /* 0x000fc00000000000 */
        /* <DEDUP_REMOVED lines=12> */
.L_x_1:


//--------------------- .nv.shared.reserved.0     --------------------------
	.section	.nv.shared.reserved.0,"aw",@nobits
	.weak		__nv_reservedSMEM_offset_0_alias
	.size		__nv_reservedSMEM_offset_0_alias, 0, 64
	.other		__nv_reservedSMEM_offset_0_alias,@"STO_CUDA_RESERVED_SHARED STV_DEFAULT"
__nv_reservedSMEM_offset_0_alias:
	.zero		0
	.zero		64


//--------------------- .nv.constant0.attn_fwd    --------------------------
	.section	.nv.constant0.attn_fwd,"a",@progbits
	.sectionflags	@""
	.align	4
.nv.constant0.attn_fwd:
	.zero		1032


//--------------------- SYMBOLS --------------------------

	.type		.nv.reservedSmem.offset0,@object
	.size		.nv.reservedSmem.offset0,0x4
